//
// Generated by LLVM NVPTX Back-End
//

.version 8.4
.target sm_86
.address_size 64

	// .globl	triton_per_fused__to_copy_mean_pow_5 // -- Begin function triton_per_fused__to_copy_mean_pow_5
.extern .shared .align 16 .b8 global_smem[];
                                        // @triton_per_fused__to_copy_mean_pow_5
.visible .entry triton_per_fused__to_copy_mean_pow_5(
	.param .u64 .ptr .global .align 1 triton_per_fused__to_copy_mean_pow_5_param_0,
	.param .u64 .ptr .global .align 1 triton_per_fused__to_copy_mean_pow_5_param_1,
	.param .u32 triton_per_fused__to_copy_mean_pow_5_param_2,
	.param .u32 triton_per_fused__to_copy_mean_pow_5_param_3,
	.param .u64 .ptr .global .align 1 triton_per_fused__to_copy_mean_pow_5_param_4
)
.reqntid 256, 1, 1
{
	.reg .pred 	%p<6>;
	.reg .b16 	%rs<9>;
	.reg .b32 	%r<42>;
	.reg .f32 	%f<24>;
	.reg .b64 	%rd<7>;
	.loc	1 18 0                          // cjshipzil5uhemv56hfqvcotini7ejzwb2teusbgrm5syzbzepye.py:18:0
$L__func_begin0:
	.loc	1 18 0                          // cjshipzil5uhemv56hfqvcotini7ejzwb2teusbgrm5syzbzepye.py:18:0

// %bb.0:
	ld.param.u64 	%rd3, [triton_per_fused__to_copy_mean_pow_5_param_0];
	ld.param.u64 	%rd4, [triton_per_fused__to_copy_mean_pow_5_param_1];
$L__tmp0:
	.loc	1 24 28                         // cjshipzil5uhemv56hfqvcotini7ejzwb2teusbgrm5syzbzepye.py:24:28
	mov.u32 	%r12, %ctaid.x;
	.loc	1 24 33                         // cjshipzil5uhemv56hfqvcotini7ejzwb2teusbgrm5syzbzepye.py:24:33
	shl.b32 	%r13, %r12, 5;
	.loc	1 25 44                         // cjshipzil5uhemv56hfqvcotini7ejzwb2teusbgrm5syzbzepye.py:25:44
	mov.u32 	%r14, %tid.x;
	bfe.u32 	%r15, %r14, 3, 5;
	and.b32  	%r16, %r14, 31;
	.loc	1 25 23                         // cjshipzil5uhemv56hfqvcotini7ejzwb2teusbgrm5syzbzepye.py:25:23
	or.b32  	%r17, %r15, %r13;
	or.b32  	%r18, %r13, %r16;
	.loc	1 26 21                         // cjshipzil5uhemv56hfqvcotini7ejzwb2teusbgrm5syzbzepye.py:26:21
	setp.lt.s32 	%p1, %r17, 6144;
	setp.lt.s32 	%p4, %r18, 6144;
	.loc	1 27 38                         // cjshipzil5uhemv56hfqvcotini7ejzwb2teusbgrm5syzbzepye.py:27:38
	shl.b32 	%r19, %r14, 3;
	and.b32  	%r20, %r19, 56;
	.loc	1 34 19                         // cjshipzil5uhemv56hfqvcotini7ejzwb2teusbgrm5syzbzepye.py:34:19
	mul.hi.s32 	%r21, %r17, 715827883;
	shr.u32 	%r22, %r21, 31;
	shr.s32 	%r23, %r21, 1;
	add.s32 	%r24, %r23, %r22;
	.loc	1 33 19                         // cjshipzil5uhemv56hfqvcotini7ejzwb2teusbgrm5syzbzepye.py:33:19
	mul.lo.s32 	%r25, %r24, 12;
	sub.s32 	%r26, %r17, %r25;
	.loc	1 36 46                         // cjshipzil5uhemv56hfqvcotini7ejzwb2teusbgrm5syzbzepye.py:36:46
	shl.b32 	%r27, %r26, 6;
	.loc	1 36 43                         // cjshipzil5uhemv56hfqvcotini7ejzwb2teusbgrm5syzbzepye.py:36:43
	or.b32  	%r28, %r27, %r20;
	mad.lo.s32 	%r29, %r24, 2304, %r28;
	.loc	1 36 51                         // cjshipzil5uhemv56hfqvcotini7ejzwb2teusbgrm5syzbzepye.py:36:51
	add.s32 	%r30, %r29, 768;
	.loc	1 36 30                         // cjshipzil5uhemv56hfqvcotini7ejzwb2teusbgrm5syzbzepye.py:36:30
	mul.wide.s32 	%rd5, %r30, 2;
	add.s64 	%rd1, %rd3, %rd5;
	mov.b32 	%r5, 0;
	.loc	1 36 61                         // cjshipzil5uhemv56hfqvcotini7ejzwb2teusbgrm5syzbzepye.py:36:61
	// begin inline asm
	mov.u32 %r1, %r5;
	mov.u32 %r2, %r5;
	mov.u32 %r3, %r5;
	mov.u32 %r4, %r5;
	@%p1 ld.global.v4.b32 { %r1, %r2, %r3, %r4 }, [ %rd1 + 0 ];
	// end inline asm
	mov.b32 	{%rs1, %rs2}, %r1;
	mov.b32 	{%rs3, %rs4}, %r2;
	mov.b32 	{%rs5, %rs6}, %r3;
	mov.b32 	{%rs7, %rs8}, %r4;
	.loc	1 36 82                         // cjshipzil5uhemv56hfqvcotini7ejzwb2teusbgrm5syzbzepye.py:36:82
	cvt.f32.bf16 	%f1, %rs1;
	cvt.f32.bf16 	%f2, %rs2;
	cvt.f32.bf16 	%f3, %rs3;
	cvt.f32.bf16 	%f4, %rs4;
	cvt.f32.bf16 	%f5, %rs5;
	cvt.f32.bf16 	%f6, %rs6;
	cvt.f32.bf16 	%f7, %rs7;
	cvt.f32.bf16 	%f8, %rs8;
	.loc	1 38 18                         // cjshipzil5uhemv56hfqvcotini7ejzwb2teusbgrm5syzbzepye.py:38:18
	mul.f32 	%f9, %f2, %f2;
$L__tmp1:
	.loc	2 256 15                        // standard.py:256:15
	fma.rn.f32 	%f10, %f1, %f1, %f9;
	fma.rn.f32 	%f11, %f3, %f3, %f10;
	fma.rn.f32 	%f12, %f4, %f4, %f11;
	fma.rn.f32 	%f13, %f5, %f5, %f12;
	fma.rn.f32 	%f14, %f6, %f6, %f13;
	fma.rn.f32 	%f15, %f7, %f7, %f14;
	fma.rn.f32 	%f16, %f8, %f8, %f15;
	selp.f32 	%f17, %f16, 0f00000000, %p1;
	.loc	2 286 36                        // standard.py:286:36
	mov.b32 	%r31, %f17;
	shfl.sync.bfly.b32	%r32, %r31, 4, 31, -1;
	mov.b32 	%f18, %r32;
	.loc	2 256 15                        // standard.py:256:15
	add.f32 	%f19, %f17, %f18;
	.loc	2 286 36                        // standard.py:286:36
	mov.b32 	%r33, %f19;
	shfl.sync.bfly.b32	%r34, %r33, 2, 31, -1;
	mov.b32 	%f20, %r34;
	.loc	2 256 15                        // standard.py:256:15
	add.f32 	%f21, %f19, %f20;
	.loc	2 286 36                        // standard.py:286:36
	mov.b32 	%r35, %f21;
	shfl.sync.bfly.b32	%r36, %r35, 1, 31, -1;
	mov.b32 	%f22, %r36;
	.loc	2 256 15                        // standard.py:256:15
	add.f32 	%f23, %f21, %f22;
$L__tmp2:
	.loc	1 41 27                         // cjshipzil5uhemv56hfqvcotini7ejzwb2teusbgrm5syzbzepye.py:41:27
	shl.b32 	%r37, %r15, 2;
	mov.u32 	%r38, global_smem;
	add.s32 	%r9, %r38, %r37;
	mov.b32 	%r10, %f23;
	mov.pred 	%p2, -1;
	// begin inline asm
	@%p2 st.shared.b32 [ %r9 + 0 ], %r10;
	// end inline asm
	bar.sync 	0;
	shl.b32 	%r39, %r16, 2;
	add.s32 	%r40, %r38, %r39;
	ld.shared.u32 	%r11, [%r40];
	.loc	1 42 25                         // cjshipzil5uhemv56hfqvcotini7ejzwb2teusbgrm5syzbzepye.py:42:25
	mul.wide.s32 	%rd6, %r18, 4;
	add.s64 	%rd2, %rd4, %rd6;
	.loc	1 42 36                         // cjshipzil5uhemv56hfqvcotini7ejzwb2teusbgrm5syzbzepye.py:42:36
	and.b32  	%r41, %r14, 224;
	setp.eq.s32 	%p5, %r41, 0;
	and.pred  	%p3, %p5, %p4;
	// begin inline asm
	@%p3 st.global.b32 [ %rd2 + 0 ], { %r11 };
	// end inline asm
	.loc	1 42 4                          // cjshipzil5uhemv56hfqvcotini7ejzwb2teusbgrm5syzbzepye.py:42:4
	ret;
$L__tmp3:
$L__func_end0:
                                        // -- End function
}
	.file	1 "results/my_experiment/torchinductor_cache_0/js/cjshipzil5uhemv56hfqvcotini7ejzwb2teusbgrm5syzbzepye.py"
	.file	2 "/home/utka/proj/evs/vlm/lib/python3.12/site-packages/triton/language/standard.py"
	.section	.debug_abbrev
	{
.b8 1                                   // Abbreviation Code
.b8 17                                  // DW_TAG_compile_unit
.b8 1                                   // DW_CHILDREN_yes
.b8 37                                  // DW_AT_producer
.b8 8                                   // DW_FORM_string
.b8 19                                  // DW_AT_language
.b8 5                                   // DW_FORM_data2
.b8 3                                   // DW_AT_name
.b8 8                                   // DW_FORM_string
.b8 16                                  // DW_AT_stmt_list
.b8 6                                   // DW_FORM_data4
.b8 27                                  // DW_AT_comp_dir
.b8 8                                   // DW_FORM_string
.b8 0                                   // EOM(1)
.b8 0                                   // EOM(2)
.b8 2                                   // Abbreviation Code
.b8 46                                  // DW_TAG_subprogram
.b8 0                                   // DW_CHILDREN_no
.b8 3                                   // DW_AT_name
.b8 8                                   // DW_FORM_string
.b8 32                                  // DW_AT_inline
.b8 11                                  // DW_FORM_data1
.b8 0                                   // EOM(1)
.b8 0                                   // EOM(2)
.b8 3                                   // Abbreviation Code
.b8 46                                  // DW_TAG_subprogram
.b8 1                                   // DW_CHILDREN_yes
.b8 17                                  // DW_AT_low_pc
.b8 1                                   // DW_FORM_addr
.b8 18                                  // DW_AT_high_pc
.b8 1                                   // DW_FORM_addr
.b8 49                                  // DW_AT_abstract_origin
.b8 19                                  // DW_FORM_ref4
.b8 0                                   // EOM(1)
.b8 0                                   // EOM(2)
.b8 4                                   // Abbreviation Code
.b8 29                                  // DW_TAG_inlined_subroutine
.b8 0                                   // DW_CHILDREN_no
.b8 49                                  // DW_AT_abstract_origin
.b8 19                                  // DW_FORM_ref4
.b8 17                                  // DW_AT_low_pc
.b8 1                                   // DW_FORM_addr
.b8 18                                  // DW_AT_high_pc
.b8 1                                   // DW_FORM_addr
.b8 88                                  // DW_AT_call_file
.b8 11                                  // DW_FORM_data1
.b8 89                                  // DW_AT_call_line
.b8 11                                  // DW_FORM_data1
.b8 87                                  // DW_AT_call_column
.b8 11                                  // DW_FORM_data1
.b8 0                                   // EOM(1)
.b8 0                                   // EOM(2)
.b8 0                                   // EOM(3)
	}
	.section	.debug_info
	{
.b32 210                                // Length of Unit
.b8 2                                   // DWARF version number
.b8 0
.b32 .debug_abbrev                      // Offset Into Abbrev. Section
.b8 8                                   // Address Size (in bytes)
.b8 1                                   // Abbrev [1] 0xb:0xcb DW_TAG_compile_unit
.b8 116                                 // DW_AT_producer
.b8 114
.b8 105
.b8 116
.b8 111
.b8 110
.b8 0
.b8 2                                   // DW_AT_language
.b8 0
.b8 99                                  // DW_AT_name
.b8 106
.b8 115
.b8 104
.b8 105
.b8 112
.b8 122
.b8 105
.b8 108
.b8 53
.b8 117
.b8 104
.b8 101
.b8 109
.b8 118
.b8 53
.b8 54
.b8 104
.b8 102
.b8 113
.b8 118
.b8 99
.b8 111
.b8 116
.b8 105
.b8 110
.b8 105
.b8 55
.b8 101
.b8 106
.b8 122
.b8 119
.b8 98
.b8 50
.b8 116
.b8 101
.b8 117
.b8 115
.b8 98
.b8 103
.b8 114
.b8 109
.b8 53
.b8 115
.b8 121
.b8 122
.b8 98
.b8 122
.b8 101
.b8 112
.b8 121
.b8 101
.b8 46
.b8 112
.b8 121
.b8 0
.b32 .debug_line                        // DW_AT_stmt_list
.b8 114                                 // DW_AT_comp_dir
.b8 101
.b8 115
.b8 117
.b8 108
.b8 116
.b8 115
.b8 47
.b8 109
.b8 121
.b8 95
.b8 101
.b8 120
.b8 112
.b8 101
.b8 114
.b8 105
.b8 109
.b8 101
.b8 110
.b8 116
.b8 47
.b8 116
.b8 111
.b8 114
.b8 99
.b8 104
.b8 105
.b8 110
.b8 100
.b8 117
.b8 99
.b8 116
.b8 111
.b8 114
.b8 95
.b8 99
.b8 97
.b8 99
.b8 104
.b8 101
.b8 95
.b8 48
.b8 47
.b8 106
.b8 115
.b8 0
.b8 2                                   // Abbrev [2] 0x80:0x27 DW_TAG_subprogram
.b8 116                                 // DW_AT_name
.b8 114
.b8 105
.b8 116
.b8 111
.b8 110
.b8 95
.b8 112
.b8 101
.b8 114
.b8 95
.b8 102
.b8 117
.b8 115
.b8 101
.b8 100
.b8 95
.b8 95
.b8 116
.b8 111
.b8 95
.b8 99
.b8 111
.b8 112
.b8 121
.b8 95
.b8 109
.b8 101
.b8 97
.b8 110
.b8 95
.b8 112
.b8 111
.b8 119
.b8 95
.b8 53
.b8 0
.b8 1                                   // DW_AT_inline
.b8 3                                   // Abbrev [3] 0xa7:0x2e DW_TAG_subprogram
.b64 $L__func_begin0                    // DW_AT_low_pc
.b64 $L__func_end0                      // DW_AT_high_pc
.b32 128                                // DW_AT_abstract_origin
.b8 4                                   // Abbrev [4] 0xbc:0x18 DW_TAG_inlined_subroutine
.b32 128                                // DW_AT_abstract_origin
.b64 $L__tmp1                           // DW_AT_low_pc
.b64 $L__tmp2                           // DW_AT_high_pc
.b8 1                                   // DW_AT_call_file
.b8 41                                  // DW_AT_call_line
.b8 24                                  // DW_AT_call_column
.b8 0                                   // End Of Children Mark
.b8 0                                   // End Of Children Mark
	}
	.section	.debug_macinfo	{	}


// ===== COMPILED SASS (sm_100) =====

	.target	sm_100

	.elftype	@"ET_EXEC"


//--------------------- .note.nv.tkinfo           --------------------------
	.section	.note.nv.tkinfo,"",@"SHT_NOTE"
	.sectionflags	@"SHF_NOTE_NV_TKINFO"
	.tkinfo
        /*0018*/ 	.word	0x00000002
        /*0030*/ 	.string	""
        /*0030*/ 	.string	"ptxas"
        /*0030*/ 	.string	"Cuda compilation tools, release 13.0, V13.0.88"
        /*0030*/ 	.string	"Build cuda_13.0.r13.0/compiler.36424714_0"
        /*0030*/ 	.string	"-arch sm_100 "



//--------------------- .note.nv.cuinfo           --------------------------
	.section	.note.nv.cuinfo,"",@"SHT_NOTE"
	.sectionflags	@"SHF_NOTE_NV_CUINFO"
        /*0018*/ 	.short	0x0002
        /*001a*/ 	.short	0x0056
        /*001c*/ 	.short	0x0082
	.zero		2


//--------------------- .nv.info                  --------------------------
	.section	.nv.info,"",@"SHT_CUDA_INFO"
	.align	4


	//----- nvinfo : EIATTR_REGCOUNT
	.align		4
        /*0000*/ 	.byte	0x04, 0x2f
        /*0002*/ 	.short	(.L_1 - .L_0)
	.align		4
.L_0:
        /*0004*/ 	.word	index@(triton_per_fused__to_copy_mean_pow_5)
        /*0008*/ 	.word	0x0000000f


	//----- nvinfo : EIATTR_FRAME_SIZE
	.align		4
.L_1:
        /*000c*/ 	.byte	0x04, 0x11
        /*000e*/ 	.short	(.L_3 - .L_2)
	.align		4
.L_2:
        /*0010*/ 	.word	index@(triton_per_fused__to_copy_mean_pow_5)
        /*0014*/ 	.word	0x00000000


	//----- nvinfo : EIATTR_MIN_STACK_SIZE
	.align		4
.L_3:
        /*0018*/ 	.byte	0x04, 0x12
        /*001a*/ 	.short	(.L_5 - .L_4)
	.align		4
.L_4:
        /*001c*/ 	.word	index@(triton_per_fused__to_copy_mean_pow_5)
        /*0020*/ 	.word	0x00000000
.L_5:


//--------------------- .nv.compat                --------------------------
	.section	.nv.compat,"",@"SHT_CUDA_COMPAT_INFO"
	.align	4
        /*0000*/ 	.byte	0x02, 0x09, 0x00, 0x00, 0x02, 0x02, 0x01, 0x00, 0x02, 0x05, 0x05, 0x00, 0x03, 0x07, 0x01, 0x01
        /*0010*/ 	.byte	0x02, 0x03, 0x00, 0x00, 0x02, 0x06, 0x01, 0x00, 0x04, 0x0b, 0x08, 0x00, 0x09, 0x00, 0x00, 0x00
        /*0020*/ 	.byte	0x00, 0x00, 0x00, 0x00


//--------------------- .nv.info.triton_per_fused__to_copy_mean_pow_5 --------------------------
	.section	.nv.info.triton_per_fused__to_copy_mean_pow_5,"",@"SHT_CUDA_INFO"
	.sectionflags	@""
	.align	4


	//----- nvinfo : EIATTR_CUDA_API_VERSION
	.align		4
        /*0000*/ 	.byte	0x04, 0x37
        /*0002*/ 	.short	(.L_7 - .L_6)
.L_6:
        /*0004*/ 	.word	0x00000082


	//----- nvinfo : EIATTR_KPARAM_INFO
	.align		4
.L_7:
        /*0008*/ 	.byte	0x04, 0x17
        /*000a*/ 	.short	(.L_9 - .L_8)
.L_8:
        /*000c*/ 	.word	0x00000000
        /*0010*/ 	.short	0x0004
        /*0012*/ 	.short	0x0018
        /*0014*/ 	.byte	0x00, 0xf4, 0x21, 0x00


	//----- nvinfo : EIATTR_KPARAM_INFO
	.align		4
.L_9:
        /*0018*/ 	.byte	0x04, 0x17
        /*001a*/ 	.short	(.L_11 - .L_10)
.L_10:
        /*001c*/ 	.word	0x00000000
        /*0020*/ 	.short	0x0003
        /*0022*/ 	.short	0x0014
        /*0024*/ 	.byte	0x00, 0xf0, 0x11, 0x00


	//----- nvinfo : EIATTR_KPARAM_INFO
	.align		4
.L_11:
        /*0028*/ 	.byte	0x04, 0x17
        /*002a*/ 	.short	(.L_13 - .L_12)
.L_12:
        /*002c*/ 	.word	0x00000000
        /*0030*/ 	.short	0x0002
        /*0032*/ 	.short	0x0010
        /*0034*/ 	.byte	0x00, 0xf0, 0x11, 0x00


	//----- nvinfo : EIATTR_KPARAM_INFO
	.align		4
.L_13:
        /*0038*/ 	.byte	0x04, 0x17
        /*003a*/ 	.short	(.L_15 - .L_14)
.L_14:
        /*003c*/ 	.word	0x00000000
        /*0040*/ 	.short	0x0001
        /*0042*/ 	.short	0x0008
        /*0044*/ 	.byte	0x00, 0xf4, 0x21, 0x00


	//----- nvinfo : EIATTR_KPARAM_INFO
	.align		4
.L_15:
        /*0048*/ 	.byte	0x04, 0x17
        /*004a*/ 	.short	(.L_17 - .L_16)
.L_16:
        /*004c*/ 	.word	0x00000000
        /*0050*/ 	.short	0x0000
        /*0052*/ 	.short	0x0000
        /*0054*/ 	.byte	0x00, 0xf4, 0x21, 0x00


	//----- nvinfo : EIATTR_SPARSE_MMA_MASK
	.align		4
.L_17:
        /*0058*/ 	.byte	0x03, 0x50
        /*005a*/ 	.short	0x0000


	//----- nvinfo : EIATTR_MAXREG_COUNT
	.align		4
        /*005c*/ 	.byte	0x03, 0x1b
        /*005e*/ 	.short	0x00ff


	//----- nvinfo : EIATTR_NUM_BARRIERS
	.align		4
        /*0060*/ 	.byte	0x02, 0x4c
        /*0062*/ 	.byte	0x01
	.zero		1


	//----- nvinfo : EIATTR_MERCURY_ISA_VERSION
	.align		4
        /*0064*/ 	.byte	0x03, 0x5f
        /*0066*/ 	.short	0x0101


	//----- nvinfo : EIATTR_COOP_GROUP_MASK_REGIDS
	.align		4
        /*0068*/ 	.byte	0x04, 0x29
        /*006a*/ 	.short	(.L_19 - .L_18)


	//   ....[0]....
.L_18:
        /*006c*/ 	.word	0xffffffff


	//   ....[1]....
        /*0070*/ 	.word	0xffffffff


	//   ....[2]....
        /*0074*/ 	.word	0xffffffff


	//----- nvinfo : EIATTR_COOP_GROUP_INSTR_OFFSETS
	.align		4
.L_19:
        /*0078*/ 	.byte	0x04, 0x28
        /*007a*/ 	.short	(.L_21 - .L_20)


	//   ....[0]....
.L_20:
        /*007c*/ 	.word	0x00000310


	//   ....[1]....
        /*0080*/ 	.word	0x00000330


	//   ....[2]....
        /*0084*/ 	.word	0x00000370


	//----- nvinfo : EIATTR_VRC_CTA_INIT_COUNT
	.align		4
.L_21:
        /*0088*/ 	.byte	0x02, 0x4a
	.zero		1
	.zero		1


	//----- nvinfo : EIATTR_EXIT_INSTR_OFFSETS
	.align		4
        /*008c*/ 	.byte	0x04, 0x1c
        /*008e*/ 	.short	(.L_23 - .L_22)


	//   ....[0]....
.L_22:
        /*0090*/ 	.word	0x000003d0


	//   ....[1]....
        /*0094*/ 	.word	0x00000420


	//----- nvinfo : EIATTR_REQNTID
	.align		4
.L_23:
        /*0098*/ 	.byte	0x04, 0x10
        /*009a*/ 	.short	(.L_25 - .L_24)
.L_24:
        /*009c*/ 	.word	0x00000100
        /*00a0*/ 	.word	0x00000001
        /*00a4*/ 	.word	0x00000001


	//----- nvinfo : EIATTR_CBANK_PARAM_SIZE
	.align		4
.L_25:
        /*00a8*/ 	.byte	0x03, 0x19
        /*00aa*/ 	.short	0x0020


	//----- nvinfo : EIATTR_PARAM_CBANK
	.align		4
        /*00ac*/ 	.byte	0x04, 0x0a
        /*00ae*/ 	.short	(.L_27 - .L_26)
	.align		4
.L_26:
        /*00b0*/ 	.word	index@(.nv.constant0.triton_per_fused__to_copy_mean_pow_5)
        /*00b4*/ 	.short	0x0380
        /*00b6*/ 	.short	0x0020


	//----- nvinfo : EIATTR_SW_WAR
	.align		4
.L_27:
        /*00b8*/ 	.byte	0x04, 0x36
        /*00ba*/ 	.short	(.L_29 - .L_28)
.L_28:
        /*00bc*/ 	.word	0x00000008
.L_29:


//--------------------- .nv.callgraph             --------------------------
	.section	.nv.callgraph,"",@"SHT_CUDA_CALLGRAPH"
	.align	4
	.sectionentsize	8
	.align		4
        /*0000*/ 	.word	0x00000000
	.align		4
        /*0004*/ 	.word	0xffffffff
	.align		4
        /*0008*/ 	.word	0x00000000
	.align		4
        /*000c*/ 	.word	0xfffffffe
	.align		4
        /*0010*/ 	.word	0x00000000
	.align		4
        /*0014*/ 	.word	0xfffffffd
	.align		4
        /*0018*/ 	.word	0x00000000
	.align		4
        /*001c*/ 	.word	0xfffffffc


//--------------------- .text.triton_per_fused__to_copy_mean_pow_5 --------------------------
	.section	.text.triton_per_fused__to_copy_mean_pow_5,"ax",@progbits
	.align	128
        .global         triton_per_fused__to_copy_mean_pow_5
        .type           triton_per_fused__to_copy_mean_pow_5,@function
        .size           triton_per_fused__to_copy_mean_pow_5,(.L_x_1 - triton_per_fused__to_copy_mean_pow_5)
        .other          triton_per_fused__to_copy_mean_pow_5,@"STO_CUDA_ENTRY STV_DEFAULT"
triton_per_fused__to_copy_mean_pow_5:
.text.triton_per_fused__to_copy_mean_pow_5:
[----:B------:R-:W-:Y:S01]  /*0000*/  LDC R1, c[0x0][0x37c] ;  /* 0x0000df00ff017b82 */ /* 0x000fe20000000800 */
[----:B------:R-:W0:Y:S07]  /*0010*/  S2R R2, SR_TID.X ;  /* 0x0000000000027919 */ /* 0x000e2e0000002100 */
[----:B------:R-:W1:Y:S01]  /*0020*/  LDC.64 R8, c[0x0][0x380] ;  /* 0x0000e000ff087b82 */ /* 0x000e620000000a00 */
[----:B------:R-:W2:Y:S01]  /*0030*/  LDCU.64 UR6, c[0x0][0x358] ;  /* 0x00006b00ff0677ac */ /* 0x000ea20008000a00 */
[----:B------:R-:W3:Y:S01]  /*0040*/  S2R R3, SR_CTAID.X ;  /* 0x0000000000037919 */ /* 0x000ee20000002500 */
[----:B0-----:R-:W-:Y:S01]  /*0050*/  SHF.R.U32.HI R0, RZ, 0x3, R2 ;  /* 0x00000003ff007819 */ /* 0x001fe20000011602 */
[----:B---3--:R-:W-:-:S03]  /*0060*/  IMAD.SHL.U32 R3, R3, 0x20, RZ ;  /* 0x0000002003037824 */ /* 0x008fc600078e00ff */
[----:B------:R-:W-:-:S04]  /*0070*/  SGXT.U32 R0, R0, 0x5 ;  /* 0x000000050000781a */ /* 0x000fc80000000000 */
[----:B------:R-:W-:-:S04]  /*0080*/  LOP3.LUT R4, R0, R3, RZ, 0xfc, !PT ;  /* 0x0000000300047212 */ /* 0x000fc800078efcff */
[C---:B------:R-:W-:Y:S01]  /*0090*/  ISETP.GE.AND P0, PT, R4.reuse, 0x1800, PT ;  /* 0x000018000400780c */ /* 0x040fe20003f06270 */
[----:B------:R-:W-:-:S05]  /*00a0*/  IMAD.HI R5, R4, 0x2aaaaaab, RZ ;  /* 0x2aaaaaab04057827 */ /* 0x000fca00078e02ff */
[----:B------:R-:W-:-:S04]  /*00b0*/  SHF.R.S32.HI R6, RZ, 0x1, R5 ;  /* 0x00000001ff067819 */ /* 0x000fc80000011405 */
[----:B------:R-:W-:Y:S01]  /*00c0*/  LEA.HI R7, R5, R6, RZ, 0x1 ;  /* 0x0000000605077211 */ /* 0x000fe200078f08ff */
[----:B------:R-:W-:-:S04]  /*00d0*/  IMAD.SHL.U32 R5, R2, 0x8, RZ ;  /* 0x0000000802057824 */ /* 0x000fc800078e00ff */
[----:B------:R-:W-:Y:S01]  /*00e0*/  IMAD R6, R7, -0xc, R4 ;  /* 0xfffffff407067824 */ /* 0x000fe200078e0204 */
[----:B------:R-:W-:-:S04]  /*00f0*/  LOP3.LUT R5, R5, 0x38, RZ, 0xc0, !PT ;  /* 0x0000003805057812 */ /* 0x000fc800078ec0ff */
[----:B------:R-:W-:-:S05]  /*0100*/  LEA R6, R6, R5, 0x6 ;  /* 0x0000000506067211 */ /* 0x000fca00078e30ff */
[----:B------:R-:W-:-:S04]  /*0110*/  IMAD R6, R7, 0x900, R6 ;  /* 0x0000090007067824 */ /* 0x000fc800078e0206 */
[----:B------:R-:W-:Y:S01]  /*0120*/  VIADD R5, R6, 0x300 ;  /* 0x0000030006057836 */ /* 0x000fe20000000000 */
[----:B------:R-:W-:-:S03]  /*0130*/  CS2R R6, SRZ ;  /* 0x0000000000067805 */ /* 0x000fc6000001ff00 */
[----:B-1----:R-:W-:Y:S01]  /*0140*/  IMAD.WIDE R8, R5, 0x2, R8 ;  /* 0x0000000205087825 */ /* 0x002fe200078e0208 */
[----:B------:R-:W-:-:S06]  /*0150*/  CS2R R4, SRZ ;  /* 0x0000000000047805 */ /* 0x000fcc000001ff00 */
[----:B--2---:R-:W2:Y:S01]  /*0160*/  @!P0 LDG.E.128 R4, desc[UR6][R8.64] ;  /* 0x0000000608048981 */ /* 0x004ea2000c1e1d00 */
[----:B------:R-:W0:Y:S01]  /*0170*/  S2UR UR5, SR_CgaCtaId ;  /* 0x00000000000579c3 */ /* 0x000e220000008800 */
[----:B------:R-:W-:Y:S02]  /*0180*/  UMOV UR4, 0x400 ;  /* 0x0000040000047882 */ /* 0x000fe40000000000 */
[----:B0-----:R-:W-:-:S06]  /*0190*/  ULEA UR4, UR5, UR4, 0x18 ;  /* 0x0000000405047291 */ /* 0x001fcc000f8ec0ff */
[----:B------:R-:W-:Y:S02]  /*01a0*/  LEA R0, R0, UR4, 0x2 ;  /* 0x0000000400007c11 */ /* 0x000fe4000f8e10ff */
[----:B--2---:R-:W-:-:S05]  /*01b0*/  PRMT R10, R4, 0x7632, R10 ;  /* 0x00007632040a7816 */ /* 0x004fca000000000a */
[----:B------:R-:W-:Y:S01]  /*01c0*/  IMAD.U32 R11, R10, 0x10000, RZ ;  /* 0x000100000a0b7824 */ /* 0x000fe200078e00ff */
[----:B------:R-:W-:Y:S02]  /*01d0*/  SHF.L.U32 R10, R4, 0x10, RZ ;  /* 0x00000010040a7819 */ /* 0x000fe400000006ff */
[----:B------:R-:W-:Y:S01]  /*01e0*/  PRMT R4, R5, 0x7632, R4 ;  /* 0x0000763205047816 */ /* 0x000fe20000000004 */
[----:B------:R-:W-:Y:S01]  /*01f0*/  FMUL R11, R11, R11 ;  /* 0x0000000b0b0b7220 */ /* 0x000fe20000400000 */
[----:B------:R-:W-:-:S03]  /*0200*/  IMAD.U32 R5, R5, 0x10000, RZ ;  /* 0x0001000005057824 */ /* 0x000fc600078e00ff */
[----:B------:R-:W-:Y:S01]  /*0210*/  FFMA R12, R10, R10, R11 ;  /* 0x0000000a0a0c7223 */ /* 0x000fe2000000000b */
[----:B------:R-:W-:Y:S02]  /*0220*/  SHF.L.U32 R10, R4, 0x10, RZ ;  /* 0x00000010040a7819 */ /* 0x000fe400000006ff */
[C---:B------:R-:W-:Y:S01]  /*0230*/  PRMT R4, R6.reuse, 0x7632, R4 ;  /* 0x0000763206047816 */ /* 0x040fe20000000004 */
[----:B------:R-:W-:Y:S01]  /*0240*/  FFMA R5, R5, R5, R12 ;  /* 0x0000000505057223 */ /* 0x000fe2000000000c */
[----:B------:R-:W-:-:S03]  /*0250*/  IMAD.U32 R6, R6, 0x10000, RZ ;  /* 0x0001000006067824 */ /* 0x000fc600078e00ff */
[----:B------:R-:W-:Y:S01]  /*0260*/  FFMA R9, R10, R10, R5 ;  /* 0x0000000a0a097223 */ /* 0x000fe20000000005 */
[----:B------:R-:W-:Y:S02]  /*0270*/  SHF.L.U32 R5, R4, 0x10, RZ ;  /* 0x0000001004057819 */ /* 0x000fe400000006ff */
[C---:B------:R-:W-:Y:S01]  /*0280*/  PRMT R4, R7.reuse, 0x7632, R4 ;  /* 0x0000763207047816 */ /* 0x040fe20000000004 */
[----:B------:R-:W-:Y:S01]  /*0290*/  FFMA R6, R6, R6, R9 ;  /* 0x0000000606067223 */ /* 0x000fe20000000009 */
[----:B------:R-:W-:Y:S02]  /*02a0*/  IMAD.U32 R7, R7, 0x10000, RZ ;  /* 0x0001000007077824 */ /* 0x000fe400078e00ff */
[----:B------:R-:W-:Y:S01]  /*02b0*/  SHF.L.U32 R4, R4, 0x10, RZ ;  /* 0x0000001004047819 */ /* 0x000fe200000006ff */
[----:B------:R-:W-:-:S04]  /*02c0*/  FFMA R6, R5, R5, R6 ;  /* 0x0000000505067223 */ /* 0x000fc80000000006 */
[----:B------:R-:W-:-:S04]  /*02d0*/  FFMA R7, R7, R7, R6 ;  /* 0x0000000707077223 */ /* 0x000fc80000000006 */
[----:B------:R-:W-:-:S05]  /*02e0*/  FFMA R7, R4, R4, R7 ;  /* 0x0000000404077223 */ /* 0x000fca0000000007 */
[----:B------:R-:W-:Y:S02]  /*02f0*/  FSEL R7, R7, RZ, !P0 ;  /* 0x000000ff07077208 */ /* 0x000fe40004000000 */
[----:B------:R-:W-:-:S03]  /*0300*/  LOP3.LUT P0, RZ, R2, 0xe0, RZ, 0xc0, !PT ;  /* 0x000000e002ff7812 */ /* 0x000fc6000780c0ff */
[----:B------:R-:W0:Y:S02]  /*0310*/  SHFL.BFLY PT, R4, R7, 0x4, 0x1f ;  /* 0x0c801f0007047f89 */ /* 0x000e2400000e0000 */
[----:B0-----:R-:W-:-:S05]  /*0320*/  FADD R4, R7, R4 ;  /* 0x0000000407047221 */ /* 0x001fca0000000000 */
[----:B------:R-:W0:Y:S02]  /*0330*/  SHFL.BFLY PT, R5, R4, 0x2, 0x1f ;  /* 0x0c401f0004057f89 */ /* 0x000e2400000e0000 */
[----:B0-----:R-:W-:Y:S01]  /*0340*/  FADD R6, R4, R5 ;  /* 0x0000000504067221 */ /* 0x001fe20000000000 */
[----:B------:R-:W-:Y:S02]  /*0350*/  LOP3.LUT R5, R3, 0x1f, R2, 0xf8, !PT ;  /* 0x0000001f03057812 */ /* 0x000fe400078ef802 */
[----:B------:R-:W-:Y:S02]  /*0360*/  LOP3.LUT R2, R2, 0x1f, RZ, 0xc0, !PT ;  /* 0x0000001f02027812 */ /* 0x000fe400078ec0ff */
[----:B------:R-:W0:Y:S01]  /*0370*/  SHFL.BFLY PT, R9, R6, 0x1, 0x1f ;  /* 0x0c201f0006097f89 */ /* 0x000e2200000e0000 */
[----:B------:R-:W-:Y:S02]  /*0380*/  ISETP.LT.AND P0, PT, R5, 0x1800, !P0 ;  /* 0x000018000500780c */ /* 0x000fe40004701270 */
[----:B------:R-:W-:Y:S01]  /*0390*/  LEA R4, R2, UR4, 0x2 ;  /* 0x0000000402047c11 */ /* 0x000fe2000f8e10ff */
[----:B0-----:R-:W-:-:S05]  /*03a0*/  FADD R9, R6, R9 ;  /* 0x0000000906097221 */ /* 0x001fca0000000000 */
[----:B------:R0:W-:Y:S01]  /*03b0*/  STS [R0], R9 ;  /* 0x0000000900007388 */ /* 0x0001e20000000800 */
[----:B------:R-:W-:Y:S06]  /*03c0*/  BAR.SYNC.DEFER_BLOCKING 0x0 ;  /* 0x0000000000007b1d */ /* 0x000fec0000010000 */
[----:B------:R-:W-:Y:S05]  /*03d0*/  @!P0 EXIT ;  /* 0x000000000000894d */ /* 0x000fea0003800000 */
[----:B------:R-:W1:Y:S01]  /*03e0*/  LDS R7, [R4] ;  /* 0x0000000004077984 */ /* 0x000e620000000800 */
[----:B------:R-:W2:Y:S02]  /*03f0*/  LDC.64 R2, c[0x0][0x388] ;  /* 0x0000e200ff027b82 */ /* 0x000ea40000000a00 */
[----:B--2---:R-:W-:-:S05]  /*0400*/  IMAD.WIDE R2, R5, 0x4, R2 ;  /* 0x0000000405027825 */ /* 0x004fca00078e0202 */
[----:B-1----:R-:W-:Y:S01]  /*0410*/  STG.E desc[UR6][R2.64], R7 ;  /* 0x0000000702007986 */ /* 0x002fe2000c101906 */
[----:B------:R-:W-:Y:S05]  /*0420*/  EXIT ;  /* 0x000000000000794d */ /* 0x000fea0003800000 */
.L_x_0:
[----:B------:R-:W-:-:S00]  /*0430*/  BRA `(.L_x_0) ;  /* 0xfffffffc00fc7947 */ /* 0x000fc0000383ffff */
[----:B------:R-:W-:-:S00]  /*0440*/  NOP ;  /* 0x0000000000007918 */ /* 0x000fc00000000000 */
        /* <DEDUP_REMOVED lines=11> */
.L_x_1:


//--------------------- .nv.shared.triton_per_fused__to_copy_mean_pow_5 --------------------------
	.section	.nv.shared.triton_per_fused__to_copy_mean_pow_5,"aw",@nobits
	.sectionflags	@""
	.align	16
	.zero		1024


//--------------------- .nv.shared.reserved.0     --------------------------
	.section	.nv.shared.reserved.0,"aw",@nobits
	.weak		__nv_reservedSMEM_offset_0_alias
	.size		__nv_reservedSMEM_offset_0_alias, 0, 64
	.other		__nv_reservedSMEM_offset_0_alias,@"STO_CUDA_RESERVED_SHARED STV_DEFAULT"
__nv_reservedSMEM_offset_0_alias:
	.zero		0
	.zero		64


//--------------------- .nv.constant0.triton_per_fused__to_copy_mean_pow_5 --------------------------
	.section	.nv.constant0.triton_per_fused__to_copy_mean_pow_5,"a",@progbits
	.sectionflags	@""
	.align	4
.nv.constant0.triton_per_fused__to_copy_mean_pow_5:
	.zero		928


//--------------------- SYMBOLS --------------------------

	.type		.nv.reservedSmem.offset0,@object
	.size		.nv.reservedSmem.offset0,0x4
	.type		.nv.reservedSmem.cap,@object
	.size		.nv.reservedSmem.cap,0x4
